	.headerflags	@"EF_CUDA_TEXMODE_UNIFIED EF_CUDA_64BIT_ADDRESS EF_CUDA_ACCELERATORS EF_CUDA_SM90 EF_CUDA_VIRTUAL_SM(EF_CUDA_SM90)"
	.elftype	@"ET_EXEC"


//--------------------- .nv.info                  --------------------------
	.section	.nv.info,"",@"SHT_CUDA_INFO"
	.align	4


	//----- nvinfo : EIATTR_REGCOUNT
	.align		4
        /*0000*/ 	.byte	0x04, 0x2f
        /*0002*/ 	.short	(.L_1 - .L_0)
	.align		4
.L_0:
        /*0004*/ 	.word	index@(triton_poi_fused_mul_sigmoid_18)
        /*0008*/ 	.word	0x0000000e


	//----- nvinfo : EIATTR_MIN_STACK_SIZE
	.align		4
.L_1:
        /*000c*/ 	.byte	0x04, 0x12
        /*000e*/ 	.short	(.L_3 - .L_2)
	.align		4
.L_2:
        /*0010*/ 	.word	index@(triton_poi_fused_mul_sigmoid_18)
        /*0014*/ 	.word	0x00000000


	//----- nvinfo : EIATTR_FRAME_SIZE
	.align		4
.L_3:
        /*0018*/ 	.byte	0x04, 0x11
        /*001a*/ 	.short	(.L_5 - .L_4)
	.align		4
.L_4:
        /*001c*/ 	.word	index@(triton_poi_fused_mul_sigmoid_18)
        /*0020*/ 	.word	0x00000000


	//----- nvinfo : EIATTR_MIN_STACK_SIZE
	.align		4
.L_5:
        /*0024*/ 	.byte	0x04, 0x12
        /*0026*/ 	.short	(.L_7 - .L_6)
	.align		4
.L_6:
        /*0028*/ 	.word	index@(triton_poi_fused_mul_sigmoid_18)
        /*002c*/ 	.word	0x00000000
.L_7:


//--------------------- .nv.info.triton_poi_fused_mul_sigmoid_18 --------------------------
	.section	.nv.info.triton_poi_fused_mul_sigmoid_18,"",@"SHT_CUDA_INFO"
	.sectionflags	@""
	.align	4


	//----- nvinfo : EIATTR_CUDA_API_VERSION
	.align		4
        /*0000*/ 	.byte	0x04, 0x37
        /*0002*/ 	.short	(.L_9 - .L_8)
.L_8:
        /*0004*/ 	.word	0x0000007c


	//----- nvinfo : EIATTR_KPARAM_INFO
	.align		4
.L_9:
        /*0008*/ 	.byte	0x04, 0x17
        /*000a*/ 	.short	(.L_11 - .L_10)
.L_10:
        /*000c*/ 	.word	0x00000000
        /*0010*/ 	.short	0x0002
        /*0012*/ 	.short	0x0010
        /*0014*/ 	.byte	0x00, 0xf0, 0x11, 0x00


	//----- nvinfo : EIATTR_KPARAM_INFO
	.align		4
.L_11:
        /*0018*/ 	.byte	0x04, 0x17
        /*001a*/ 	.short	(.L_13 - .L_12)
.L_12:
        /*001c*/ 	.word	0x00000000
        /*0020*/ 	.short	0x0001
        /*0022*/ 	.short	0x0008
        /*0024*/ 	.byte	0x00, 0xf4, 0x21, 0x00


	//----- nvinfo : EIATTR_KPARAM_INFO
	.align		4
.L_13:
        /*0028*/ 	.byte	0x04, 0x17
        /*002a*/ 	.short	(.L_15 - .L_14)
.L_14:
        /*002c*/ 	.word	0x00000000
        /*0030*/ 	.short	0x0000
        /*0032*/ 	.short	0x0000
        /*0034*/ 	.byte	0x00, 0xf4, 0x21, 0x00


	//----- nvinfo : EIATTR_SPARSE_MMA_MASK
	.align		4
.L_15:
        /*0038*/ 	.byte	0x03, 0x50
        /*003a*/ 	.short	0x0000


	//----- nvinfo : EIATTR_MAXREG_COUNT
	.align		4
        /*003c*/ 	.byte	0x03, 0x1b
        /*003e*/ 	.short	0x00ff


	//----- nvinfo : EIATTR_EXIT_INSTR_OFFSETS
	.align		4
        /*0040*/ 	.byte	0x04, 0x1c
        /*0042*/ 	.short	(.L_17 - .L_16)


	//   ....[0]....
.L_16:
        /*0044*/ 	.word	0x00000290


	//   ....[1]....
        /*0048*/ 	.word	0x000002b0


	//----- nvinfo : EIATTR_REQNTID
	.align		4
.L_17:
        /*004c*/ 	.byte	0x04, 0x10
        /*004e*/ 	.short	(.L_19 - .L_18)
.L_18:
        /*0050*/ 	.word	0x00000020
        /*0054*/ 	.word	0x00000001
        /*0058*/ 	.word	0x00000001


	//----- nvinfo : EIATTR_CBANK_PARAM_SIZE
	.align		4
.L_19:
        /*005c*/ 	.byte	0x03, 0x19
        /*005e*/ 	.short	0x0014


	//----- nvinfo : EIATTR_PARAM_CBANK
	.align		4
        /*0060*/ 	.byte	0x04, 0x0a
        /*0062*/ 	.short	(.L_21 - .L_20)
	.align		4
.L_20:
        /*0064*/ 	.word	index@(.nv.constant0.triton_poi_fused_mul_sigmoid_18)
        /*0068*/ 	.short	0x0210
        /*006a*/ 	.short	0x0014


	//----- nvinfo : EIATTR_SW_WAR
	.align		4
.L_21:
        /*006c*/ 	.byte	0x04, 0x36
        /*006e*/ 	.short	(.L_23 - .L_22)
.L_22:
        /*0070*/ 	.word	0x00000008
.L_23:


//--------------------- .nv.callgraph             --------------------------
	.section	.nv.callgraph,"",@"SHT_CUDA_CALLGRAPH"
	.align	4
	.sectionentsize	8
	.align		4
        /*0000*/ 	.word	0x00000000
	.align		4
        /*0004*/ 	.word	0xffffffff
	.align		4
        /*0008*/ 	.word	0x00000000
	.align		4
        /*000c*/ 	.word	0xfffffffe
	.align		4
        /*0010*/ 	.word	0x00000000
	.align		4
        /*0014*/ 	.word	0xfffffffd
	.align		4
        /*0018*/ 	.word	0x00000000
	.align		4
        /*001c*/ 	.word	0xfffffffc


//--------------------- .text.triton_poi_fused_mul_sigmoid_18 --------------------------
	.section	.text.triton_poi_fused_mul_sigmoid_18,"ax",@progbits
	.align	128
        .global         triton_poi_fused_mul_sigmoid_18
        .type           triton_poi_fused_mul_sigmoid_18,@function
        .size           triton_poi_fused_mul_sigmoid_18,(.L_x_1 - triton_poi_fused_mul_sigmoid_18)
        .other          triton_poi_fused_mul_sigmoid_18,@"STO_CUDA_ENTRY STV_DEFAULT"
triton_poi_fused_mul_sigmoid_18:
.text.triton_poi_fused_mul_sigmoid_18:
[----:B------:R-:W0:Y:S02]  /*0000*/  LDC R1, c[0x0][0x28] ;  /* 0x00000a00ff017b82 */ /* 0x000e240000000800 */
[----:B------:R-:W1:Y:S01]  /*0010*/  S2R R0, SR_TID.X ;  /* 0x0000000000007919 */ /* 0x000e620000002100 */
[----:B------:R-:W2:Y:S01]  /*0020*/  LDC.64 R2, c[0x0][0x210] ;  /* 0x00008400ff027b82 */ /* 0x000ea20000000a00 */
[----:B------:R-:W-:Y:S01]  /*0030*/  CS2R R6, SRZ ;  /* 0x0000000000067805 */ /* 0x000fe2000001ff00 */
[----:B------:R-:W-:Y:S01]  /*0040*/  ULDC.64 UR4, c[0x0][0x208] ;  /* 0x0000820000047ab9 */ /* 0x000fe20000000a00 */
[----:B------:R-:W3:Y:S01]  /*0050*/  S2R R5, SR_CTAID.X ;  /* 0x0000000000057919 */ /* 0x000ee20000002500 */
[----:B-1----:R-:W-:-:S04]  /*0060*/  SHF.L.U32 R0, R0, 0x1, RZ ;  /* 0x0000000100007819 */ /* 0x002fc800000006ff */
[----:B------:R-:W-:-:S04]  /*0070*/  LOP3.LUT R0, R0, 0x3e, RZ, 0xc0, !PT ;  /* 0x0000003e00007812 */ /* 0x000fc800078ec0ff */
[----:B---3--:R-:W-:-:S04]  /*0080*/  LEA R5, R5, R0, 0x6 ;  /* 0x0000000005057211 */ /* 0x008fc800078e30ff */
[C---:B------:R-:W-:Y:S01]  /*0090*/  ISETP.GE.AND P0, PT, R5.reuse, 0x40, PT ;  /* 0x000000400500780c */ /* 0x040fe20003f06270 */
[----:B--2---:R-:W-:-:S12]  /*00a0*/  IMAD.WIDE R2, R5, 0x4, R2 ;  /* 0x0000000405027825 */ /* 0x004fd800078e0202 */
[----:B------:R1:W2:Y:S02]  /*00b0*/  @!P0 LDG.E.64 R6, desc[UR4][R2.64] ;  /* 0x0000000402068981 */ /* 0x0002a4000c1e1b00 */
[----:B-1----:R-:W1:Y:S02]  /*00c0*/  LDC.64 R2, c[0x0][0x218] ;  /* 0x00008600ff027b82 */ /* 0x002e640000000a00 */
[----:B-1----:R-:W-:-:S04]  /*00d0*/  IMAD.WIDE R2, R5, 0x4, R2 ;  /* 0x0000000405027825 */ /* 0x002fc800078e0202 */
[----:B--2---:R-:W-:-:S04]  /*00e0*/  FADD R0, RZ, -R6 ;  /* 0x80000006ff007221 */ /* 0x004fc80000000000 */
[----:B------:R-:W-:Y:S01]  /*00f0*/  FMUL R4, R0, 1.4426950216293334961 ;  /* 0x3fb8aa3b00047820 */ /* 0x000fe20000400000 */
[----:B------:R-:W-:-:S04]  /*0100*/  FADD R0, RZ, -R7 ;  /* 0x80000007ff007221 */ /* 0x000fc80000000000 */
[----:B------:R-:W-:Y:S01]  /*0110*/  FMUL R8, R0, 1.4426950216293334961 ;  /* 0x3fb8aa3b00087820 */ /* 0x000fe20000400000 */
[----:B------:R-:W-:-:S04]  /*0120*/  FSETP.GEU.AND P1, PT, R4, -126, PT ;  /* 0xc2fc00000400780b */ /* 0x000fc80003f2e000 */
[----:B------:R-:W-:-:S09]  /*0130*/  FSETP.GEU.AND P2, PT, R8, -126, PT ;  /* 0xc2fc00000800780b */ /* 0x000fd20003f4e000 */
[----:B------:R-:W-:-:S04]  /*0140*/  @!P1 FMUL R4, R4, 0.5 ;  /* 0x3f00000004049820 */ /* 0x000fc80000400000 */
[----:B------:R-:W-:Y:S01]  /*0150*/  @!P2 FMUL R8, R8, 0.5 ;  /* 0x3f0000000808a820 */ /* 0x000fe20000400000 */
[----:B------:R1:W2:Y:S08]  /*0160*/  MUFU.EX2 R0, R4 ;  /* 0x0000000400007308 */ /* 0x0002b00000000800 */
[----:B------:R-:W3:Y:S01]  /*0170*/  MUFU.EX2 R9, R8 ;  /* 0x0000000800097308 */ /* 0x000ee20000000800 */
[----:B-1----:R-:W-:Y:S01]  /*0180*/  HFMA2.MMA R4, -RZ, RZ, 1.625, 0 ;  /* 0x3e800000ff047435 */ /* 0x002fe200000001ff */
[----:B--2---:R-:W-:-:S04]  /*0190*/  @!P1 FMUL R0, R0, R0 ;  /* 0x0000000000009220 */ /* 0x004fc80000400000 */
[----:B------:R-:W-:Y:S01]  /*01a0*/  FADD R0, R0, 1 ;  /* 0x3f80000000007421 */ /* 0x000fe20000000000 */
[----:B---3--:R-:W-:-:S04]  /*01b0*/  @!P2 FMUL R9, R9, R9 ;  /* 0x000000090909a220 */ /* 0x008fc80000400000 */
[----:B------:R-:W-:Y:S01]  /*01c0*/  FSETP.GT.AND P1, PT, R0, 8.50705917302346158658e+37, PT ;  /* 0x7e8000000000780b */ /* 0x000fe20003f24000 */
[----:B------:R-:W-:-:S03]  /*01d0*/  FADD R9, R9, 1 ;  /* 0x3f80000009097421 */ /* 0x000fc60000000000 */
[----:B------:R-:W-:Y:S02]  /*01e0*/  FSEL R11, R4, 1, P1 ;  /* 0x3f800000040b7808 */ /* 0x000fe40000800000 */
[----:B------:R-:W-:-:S04]  /*01f0*/  FSETP.GT.AND P2, PT, R9, 8.50705917302346158658e+37, PT ;  /* 0x7e8000000900780b */ /* 0x000fc80003f44000 */
[----:B------:R-:W-:-:S03]  /*0200*/  FSEL R4, R4, 1, P2 ;  /* 0x3f80000004047808 */ /* 0x000fc60001000000 */
[----:B------:R-:W-:-:S06]  /*0210*/  @P1 FMUL R0, R0, 0.25 ;  /* 0x3e80000000001820 */ /* 0x000fcc0000400000 */
[----:B------:R-:W1:Y:S01]  /*0220*/  MUFU.RCP R0, R0 ;  /* 0x0000000000007308 */ /* 0x000e620000001000 */
[----:B------:R-:W-:-:S07]  /*0230*/  @P2 FMUL R9, R9, 0.25 ;  /* 0x3e80000009092820 */ /* 0x000fce0000400000 */
[----:B------:R-:W2:Y:S01]  /*0240*/  MUFU.RCP R9, R9 ;  /* 0x0000000900097308 */ /* 0x000ea20000001000 */
[----:B-1----:R-:W-:-:S04]  /*0250*/  FMUL R11, R0, R11 ;  /* 0x0000000b000b7220 */ /* 0x002fc80000400000 */
[----:B------:R-:W-:Y:S01]  /*0260*/  FMUL R6, R11, R6 ;  /* 0x000000060b067220 */ /* 0x000fe20000400000 */
[----:B--2---:R-:W-:-:S04]  /*0270*/  FMUL R4, R9, R4 ;  /* 0x0000000409047220 */ /* 0x004fc80000400000 */
[----:B------:R-:W-:Y:S01]  /*0280*/  FMUL R7, R4, R7 ;  /* 0x0000000704077220 */ /* 0x000fe20000400000 */
[----:B------:R-:W-:Y:S06]  /*0290*/  @P0 EXIT ;  /* 0x000000000000094d */ /* 0x000fec0003800000 */
[----:B------:R-:W-:Y:S01]  /*02a0*/  STG.E.64 desc[UR4][R2.64], R6 ;  /* 0x0000000602007986 */ /* 0x000fe2000c101b04 */
[----:B------:R-:W-:Y:S05]  /*02b0*/  EXIT ;  /* 0x000000000000794d */ /* 0x000fea0003800000 */
.L_x_0:
[----:B------:R-:W-:-:S00]  /*02c0*/  BRA `(.L_x_0) ;  /* 0xfffffffc00fc7947 */ /* 0x000fc0000383ffff */
[----:B------:R-:W-:-:S00]  /*02d0*/  NOP ;  /* 0x0000000000007918 */ /* 0x000fc00000000000 */
        /* <DEDUP_REMOVED lines=10> */
.L_x_1:


//--------------------- .nv.constant0.triton_poi_fused_mul_sigmoid_18 --------------------------
	.section	.nv.constant0.triton_poi_fused_mul_sigmoid_18,"a",@progbits
	.sectionflags	@""
	.align	4
.nv.constant0.triton_poi_fused_mul_sigmoid_18:
	.zero		548
